	.headerflags	@"EF_CUDA_TEXMODE_UNIFIED EF_CUDA_64BIT_ADDRESS EF_CUDA_ACCELERATORS EF_CUDA_SM90 EF_CUDA_VIRTUAL_SM(EF_CUDA_SM90)"
	.elftype	@"ET_EXEC"


//--------------------- .nv.info                  --------------------------
	.section	.nv.info,"",@"SHT_CUDA_INFO"
	.align	4


	//----- nvinfo : EIATTR_REGCOUNT
	.align		4
        /*0000*/ 	.byte	0x04, 0x2f
        /*0002*/ 	.short	(.L_3 - .L_2)
	.align		4
.L_2:
        /*0004*/ 	.word	index@(triton_poi_fused__native_batch_norm_legit_no_training_cat_relu_44)
        /*0008*/ 	.word	0x0000001c


	//----- nvinfo : EIATTR_MIN_STACK_SIZE
	.align		4
.L_3:
        /*000c*/ 	.byte	0x04, 0x12
        /*000e*/ 	.short	(.L_5 - .L_4)
	.align		4
.L_4:
        /*0010*/ 	.word	index@(triton_poi_fused__native_batch_norm_legit_no_training_cat_relu_44)
        /*0014*/ 	.word	0x00000000


	//----- nvinfo : EIATTR_FRAME_SIZE
	.align		4
.L_5:
        /*0018*/ 	.byte	0x04, 0x11
        /*001a*/ 	.short	(.L_7 - .L_6)
	.align		4
.L_6:
        /*001c*/ 	.word	index@(triton_poi_fused__native_batch_norm_legit_no_training_cat_relu_44)
        /*0020*/ 	.word	0x00000000


	//----- nvinfo : EIATTR_MIN_STACK_SIZE
	.align		4
.L_7:
        /*0024*/ 	.byte	0x04, 0x12
        /*0026*/ 	.short	(.L_9 - .L_8)
	.align		4
.L_8:
        /*0028*/ 	.word	index@(triton_poi_fused__native_batch_norm_legit_no_training_cat_relu_44)
        /*002c*/ 	.word	0x00000000
.L_9:


//--------------------- .nv.info.triton_poi_fused__native_batch_norm_legit_no_training_cat_relu_44 --------------------------
	.section	.nv.info.triton_poi_fused__native_batch_norm_legit_no_training_cat_relu_44,"",@"SHT_CUDA_INFO"
	.sectionflags	@""
	.align	4


	//----- nvinfo : EIATTR_CUDA_API_VERSION
	.align		4
        /*0000*/ 	.byte	0x04, 0x37
        /*0002*/ 	.short	(.L_11 - .L_10)
.L_10:
        /*0004*/ 	.word	0x0000007c


	//----- nvinfo : EIATTR_KPARAM_INFO
	.align		4
.L_11:
        /*0008*/ 	.byte	0x04, 0x17
        /*000a*/ 	.short	(.L_13 - .L_12)
.L_12:
        /*000c*/ 	.word	0x00000000
        /*0010*/ 	.short	0x0008
        /*0012*/ 	.short	0x0040
        /*0014*/ 	.byte	0x00, 0xf0, 0x11, 0x00


	//----- nvinfo : EIATTR_KPARAM_INFO
	.align		4
.L_13:
        /*0018*/ 	.byte	0x04, 0x17
        /*001a*/ 	.short	(.L_15 - .L_14)
.L_14:
        /*001c*/ 	.word	0x00000000
        /*0020*/ 	.short	0x0007
        /*0022*/ 	.short	0x0038
        /*0024*/ 	.byte	0x00, 0xf4, 0x21, 0x00


	//----- nvinfo : EIATTR_KPARAM_INFO
	.align		4
.L_15:
        /*0028*/ 	.byte	0x04, 0x17
        /*002a*/ 	.short	(.L_17 - .L_16)
.L_16:
        /*002c*/ 	.word	0x00000000
        /*0030*/ 	.short	0x0006
        /*0032*/ 	.short	0x0030
        /*0034*/ 	.byte	0x00, 0xf4, 0x21, 0x00


	//----- nvinfo : EIATTR_KPARAM_INFO
	.align		4
.L_17:
        /*0038*/ 	.byte	0x04, 0x17
        /*003a*/ 	.short	(.L_19 - .L_18)
.L_18:
        /*003c*/ 	.word	0x00000000
        /*0040*/ 	.short	0x0005
        /*0042*/ 	.short	0x0028
        /*0044*/ 	.byte	0x00, 0xf4, 0x21, 0x00


	//----- nvinfo : EIATTR_KPARAM_INFO
	.align		4
.L_19:
        /*0048*/ 	.byte	0x04, 0x17
        /*004a*/ 	.short	(.L_21 - .L_20)
.L_20:
        /*004c*/ 	.word	0x00000000
        /*0050*/ 	.short	0x0004
        /*0052*/ 	.short	0x0020
        /*0054*/ 	.byte	0x00, 0xf4, 0x21, 0x00


	//----- nvinfo : EIATTR_KPARAM_INFO
	.align		4
.L_21:
        /*0058*/ 	.byte	0x04, 0x17
        /*005a*/ 	.short	(.L_23 - .L_22)
.L_22:
        /*005c*/ 	.word	0x00000000
        /*0060*/ 	.short	0x0003
        /*0062*/ 	.short	0x0018
        /*0064*/ 	.byte	0x00, 0xf4, 0x21, 0x00


	//----- nvinfo : EIATTR_KPARAM_INFO
	.align		4
.L_23:
        /*0068*/ 	.byte	0x04, 0x17
        /*006a*/ 	.short	(.L_25 - .L_24)
.L_24:
        /*006c*/ 	.word	0x00000000
        /*0070*/ 	.short	0x0002
        /*0072*/ 	.short	0x0010
        /*0074*/ 	.byte	0x00, 0xf4, 0x21, 0x00


	//----- nvinfo : EIATTR_KPARAM_INFO
	.align		4
.L_25:
        /*0078*/ 	.byte	0x04, 0x17
        /*007a*/ 	.short	(.L_27 - .L_26)
.L_26:
        /*007c*/ 	.word	0x00000000
        /*0080*/ 	.short	0x0001
        /*0082*/ 	.short	0x0008
        /*0084*/ 	.byte	0x00, 0xf4, 0x21, 0x00


	//----- nvinfo : EIATTR_KPARAM_INFO
	.align		4
.L_27:
        /*0088*/ 	.byte	0x04, 0x17
        /*008a*/ 	.short	(.L_29 - .L_28)
.L_28:
        /*008c*/ 	.word	0x00000000
        /*0090*/ 	.short	0x0000
        /*0092*/ 	.short	0x0000
        /*0094*/ 	.byte	0x00, 0xf4, 0x21, 0x00


	//----- nvinfo : EIATTR_SPARSE_MMA_MASK
	.align		4
.L_29:
        /*0098*/ 	.byte	0x03, 0x50
        /*009a*/ 	.short	0x0000


	//----- nvinfo : EIATTR_MAXREG_COUNT
	.align		4
        /*009c*/ 	.byte	0x03, 0x1b
        /*009e*/ 	.short	0x00ff


	//----- nvinfo : EIATTR_EXIT_INSTR_OFFSETS
	.align		4
        /*00a0*/ 	.byte	0x04, 0x1c
        /*00a2*/ 	.short	(.L_31 - .L_30)


	//   ....[0]....
.L_30:
        /*00a4*/ 	.word	0x00000680


	//   ....[1]....
        /*00a8*/ 	.word	0x000006a0


	//----- nvinfo : EIATTR_REQNTID
	.align		4
.L_31:
        /*00ac*/ 	.byte	0x04, 0x10
        /*00ae*/ 	.short	(.L_33 - .L_32)
.L_32:
        /*00b0*/ 	.word	0x00000080
        /*00b4*/ 	.word	0x00000001
        /*00b8*/ 	.word	0x00000001


	//----- nvinfo : EIATTR_CBANK_PARAM_SIZE
	.align		4
.L_33:
        /*00bc*/ 	.byte	0x03, 0x19
        /*00be*/ 	.short	0x0044


	//----- nvinfo : EIATTR_PARAM_CBANK
	.align		4
        /*00c0*/ 	.byte	0x04, 0x0a
        /*00c2*/ 	.short	(.L_35 - .L_34)
	.align		4
.L_34:
        /*00c4*/ 	.word	index@(.nv.constant0.triton_poi_fused__native_batch_norm_legit_no_training_cat_relu_44)
        /*00c8*/ 	.short	0x0210
        /*00ca*/ 	.short	0x0044


	//----- nvinfo : EIATTR_SW_WAR
	.align		4
.L_35:
        /*00cc*/ 	.byte	0x04, 0x36
        /*00ce*/ 	.short	(.L_37 - .L_36)
.L_36:
        /*00d0*/ 	.word	0x00000008
.L_37:


//--------------------- .nv.callgraph             --------------------------
	.section	.nv.callgraph,"",@"SHT_CUDA_CALLGRAPH"
	.align	4
	.sectionentsize	8
	.align		4
        /*0000*/ 	.word	0x00000000
	.align		4
        /*0004*/ 	.word	0xffffffff
	.align		4
        /*0008*/ 	.word	0x00000000
	.align		4
        /*000c*/ 	.word	0xfffffffe
	.align		4
        /*0010*/ 	.word	0x00000000
	.align		4
        /*0014*/ 	.word	0xfffffffd
	.align		4
        /*0018*/ 	.word	0x00000000
	.align		4
        /*001c*/ 	.word	0xfffffffc


//--------------------- .nv.constant4             --------------------------
	.section	.nv.constant4,"a",@progbits
	.align	8
	.align		8
.nv.constant4:
        /*0000*/ 	.dword	_$_str
	.align		8
        /*0008*/ 	.dword	_$_str_$_2


//--------------------- .text.triton_poi_fused__native_batch_norm_legit_no_training_cat_relu_44 --------------------------
	.section	.text.triton_poi_fused__native_batch_norm_legit_no_training_cat_relu_44,"ax",@progbits
	.align	128
        .global         triton_poi_fused__native_batch_norm_legit_no_training_cat_relu_44
        .type           triton_poi_fused__native_batch_norm_legit_no_training_cat_relu_44,@function
        .size           triton_poi_fused__native_batch_norm_legit_no_training_cat_relu_44,(.L_x_1 - triton_poi_fused__native_batch_norm_legit_no_training_cat_relu_44)
        .other          triton_poi_fused__native_batch_norm_legit_no_training_cat_relu_44,@"STO_CUDA_ENTRY STV_DEFAULT"
triton_poi_fused__native_batch_norm_legit_no_training_cat_relu_44:
.text.triton_poi_fused__native_batch_norm_legit_no_training_cat_relu_44:
[----:B------:R-:W0:Y:S01]  /*0000*/  LDC R1, c[0x0][0x28] ;  /* 0x00000a00ff017b82 */ /* 0x000e220000000800 */
[----:B------:R-:W1:Y:S07]  /*0010*/  S2R R0, SR_TID.X ;  /* 0x0000000000007919 */ /* 0x000e6e0000002100 */
[----:B------:R-:W2:Y:S01]  /*0020*/  LDC.64 R4, c[0x0][0x228] ;  /* 0x00008a00ff047b82 */ /* 0x000ea20000000a00 */
[----:B------:R-:W-:Y:S01]  /*0030*/  IMAD.MOV.U32 R6, RZ, RZ, RZ ;  /* 0x000000ffff067224 */ /* 0x000fe200078e00ff */
[----:B------:R-:W-:Y:S01]  /*0040*/  ULDC.64 UR4, c[0x0][0x208] ;  /* 0x0000820000047ab9 */ /* 0x000fe20000000a00 */
[----:B------:R-:W3:Y:S01]  /*0050*/  S2R R3, SR_CTAID.X ;  /* 0x0000000000037919 */ /* 0x000ee20000002500 */
[----:B------:R-:W-:Y:S01]  /*0060*/  IMAD.MOV.U32 R10, RZ, RZ, RZ ;  /* 0x000000ffff0a7224 */ /* 0x000fe200078e00ff */
[----:B------:R-:W-:-:S03]  /*0070*/  ULDC.64 UR6, c[0x0][0x218] ;  /* 0x0000860000067ab9 */ /* 0x000fc60000000a00 */
[----:B------:R-:W4:Y:S01]  /*0080*/  LDC.64 R14, c[0x0][0x220] ;  /* 0x00008800ff0e7b82 */ /* 0x000f220000000a00 */
[----:B-1----:R-:W-:-:S05]  /*0090*/  IMAD.SHL.U32 R0, R0, 0x2, RZ ;  /* 0x0000000200007824 */ /* 0x002fca00078e00ff */
[----:B------:R-:W-:-:S05]  /*00a0*/  LOP3.LUT R0, R0, 0xfe, RZ, 0xc0, !PT ;  /* 0x000000fe00007812 */ /* 0x000fca00078ec0ff */
[----:B---3--:R-:W-:-:S05]  /*00b0*/  IMAD R0, R3, 0x100, R0 ;  /* 0x0000010003007824 */ /* 0x008fca00078e0200 */
[----:B------:R-:W-:Y:S02]  /*00c0*/  SHF.R.S32.HI R3, RZ, 0x1f, R0 ;  /* 0x0000001fff037819 */ /* 0x000fe40000011400 */
[----:B------:R-:W-:Y:S02]  /*00d0*/  ISETP.GE.AND P0, PT, R0, 0xd800, PT ;  /* 0x0000d8000000780c */ /* 0x000fe40003f06270 */
[----:B------:R-:W-:-:S04]  /*00e0*/  LEA.HI R3, R3, R0, RZ, 0x4 ;  /* 0x0000000003037211 */ /* 0x000fc800078f20ff */
[----:B------:R-:W-:-:S05]  /*00f0*/  SHF.R.S32.HI R11, RZ, 0x4, R3 ;  /* 0x00000004ff0b7819 */ /* 0x000fca0000011403 */
[----:B------:R-:W-:-:S05]  /*0100*/  IMAD.HI R2, R11, 0x4bda12f7, RZ ;  /* 0x4bda12f70b027827 */ /* 0x000fca00078e02ff */
[----:B------:R-:W-:-:S04]  /*0110*/  SHF.R.U32.HI R7, RZ, 0x1f, R2 ;  /* 0x0000001fff077819 */ /* 0x000fc80000011602 */
[----:B------:R-:W-:-:S05]  /*0120*/  LEA.HI.SX32 R2, R2, R7, 0x18 ;  /* 0x0000000702027211 */ /* 0x000fca00078fc2ff */
[----:B------:R-:W-:-:S04]  /*0130*/  IMAD R11, R2, -0x360, R11 ;  /* 0xfffffca0020b7824 */ /* 0x000fc800078e020b */
[----:B--2---:R-:W-:-:S05]  /*0140*/  IMAD.WIDE R4, R11, 0x4, R4 ;  /* 0x000000040b047825 */ /* 0x004fca00078e0204 */
[----:B------:R-:W2:Y:S01]  /*0150*/  @!P0 LDG.E.EL R6, desc[UR4][R4.64] ;  /* 0x0000000404068981 */ /* 0x000ea2000c2e1900 */
[----:B------:R-:W-:-:S03]  /*0160*/  IMAD.HI R2, R0, 0x4bda12f7, RZ ;  /* 0x4bda12f700027827 */ /* 0x000fc600078e02ff */
[----:B------:R1:W3:Y:S01]  /*0170*/  @!P0 LDG.E.EL R10, desc[UR4][R4.64] ;  /* 0x00000004040a8981 */ /* 0x0002e2000c2e1900 */
[----:B------:R-:W-:Y:S01]  /*0180*/  LOP3.LUT R7, R3, 0xfffffff0, RZ, 0xc0, !PT ;  /* 0xfffffff003077812 */ /* 0x000fe200078ec0ff */
[----:B------:R-:W-:Y:S01]  /*0190*/  IMAD.SHL.U32 R8, R11, 0x10, RZ ;  /* 0x000000100b087824 */ /* 0x000fe200078e00ff */
[----:B------:R-:W-:Y:S02]  /*01a0*/  SHF.R.U32.HI R9, RZ, 0x1f, R2 ;  /* 0x0000001fff097819 */ /* 0x000fe40000011602 */
[----:B------:R-:W-:Y:S02]  /*01b0*/  IADD3 R7, R0, -R7, RZ ;  /* 0x8000000700077210 */ /* 0x000fe40007ffe0ff */
[----:B------:R-:W-:Y:S02]  /*01c0*/  LEA.HI.SX32 R17, R2, R9, 0x14 ;  /* 0x0000000902117211 */ /* 0x000fe400078fa2ff */
[----:B------:R-:W5:Y:S03]  /*01d0*/  LDC.64 R2, c[0x0][0x210] ;  /* 0x00008400ff027b82 */ /* 0x000f660000000a00 */
[----:B------:R-:W-:-:S02]  /*01e0*/  IMAD.SHL.U32 R9, R17, 0x200, RZ ;  /* 0x0000020011097824 */ /* 0x000fc400078e00ff */
[----:B-1----:R-:W-:-:S03]  /*01f0*/  IMAD R4, R17, -0x3600, R0 ;  /* 0xffffca0011047824 */ /* 0x002fc600078e0200 */
[--C-:B------:R-:W-:Y:S01]  /*0200*/  IADD3 R18, P1, P2, R8, R7, R9.reuse ;  /* 0x0000000708127210 */ /* 0x100fe20007a3e009 */
[----:B------:R-:W-:Y:S01]  /*0210*/  IMAD R25, R17, 0x3400, R4 ;  /* 0x0000340011197824 */ /* 0x000fe200078e0204 */
[----:B------:R-:W-:Y:S02]  /*0220*/  SHF.R.S32.HI R13, RZ, 0x1f, R9 ;  /* 0x0000001fff0d7819 */ /* 0x000fe40000011409 */
[----:B------:R-:W-:Y:S02]  /*0230*/  CS2R R4, SRZ ;  /* 0x0000000000047805 */ /* 0x000fe4000001ff00 */
[----:B------:R-:W-:Y:S02]  /*0240*/  SHF.R.S32.HI R8, RZ, 0x1f, R8 ;  /* 0x0000001fff087819 */ /* 0x000fe40000011408 */
[----:B------:R-:W-:Y:S02]  /*0250*/  SHF.R.S32.HI R7, RZ, 0x1f, R7 ;  /* 0x0000001fff077819 */ /* 0x000fe40000011407 */
[----:B------:R-:W-:-:S02]  /*0260*/  LEA R16, P3, R18, UR6, 0x2 ;  /* 0x0000000612107c11 */ /* 0x000fc4000f8610ff */
[----:B------:R-:W-:Y:S02]  /*0270*/  IADD3.X R7, R8, R7, R13, P1, P2 ;  /* 0x0000000708077210 */ /* 0x000fe40000fe440d */
[----:B------:R-:W1:Y:S01]  /*0280*/  LDC.64 R12, c[0x0][0x230] ;  /* 0x00008c00ff0c7b82 */ /* 0x000e620000000a00 */
[C---:B------:R-:W-:Y:S02]  /*0290*/  ISETP.GE.AND P2, PT, R11.reuse, 0x340, PT ;  /* 0x000003400b00780c */ /* 0x040fe40003f46270 */
[----:B------:R-:W-:Y:S01]  /*02a0*/  ISETP.GT.AND P1, PT, R11, 0x33f, !P0 ;  /* 0x0000033f0b00780c */ /* 0x000fe20004724270 */
[----:B-----5:R-:W-:Y:S01]  /*02b0*/  IMAD.WIDE R24, R25, 0x4, R2 ;  /* 0x0000000419187825 */ /* 0x020fe200078e0202 */
[----:B------:R-:W-:Y:S02]  /*02c0*/  ISETP.LT.AND P4, PT, R0, 0xd800, !P2 ;  /* 0x0000d8000000780c */ /* 0x000fe40005781270 */
[----:B------:R-:W-:Y:S02]  /*02d0*/  CS2R R2, SRZ ;  /* 0x0000000000027805 */ /* 0x000fe4000001ff00 */
[----:B------:R-:W-:Y:S01]  /*02e0*/  LEA.HI.X R17, R18, UR7, R7, 0x2, P3 ;  /* 0x0000000712117c11 */ /* 0x000fe200098f1407 */
[----:B------:R-:W5:Y:S01]  /*02f0*/  LDC.64 R8, c[0x0][0x238] ;  /* 0x00008e00ff087b82 */ /* 0x000f620000000a00 */
[----:B------:R-:W-:Y:S01]  /*0300*/  HFMA2.MMA R7, -RZ, RZ, 0, 0 ;  /* 0x00000000ff077435 */ /* 0x000fe200000001ff */
[----:B----4-:R-:W-:Y:S01]  /*0310*/  IMAD.WIDE R22, R11, 0x4, R14 ;  /* 0x000000040b167825 */ /* 0x010fe200078e020e */
[----:B------:R-:W-:-:S03]  /*0320*/  CS2R R14, SRZ ;  /* 0x00000000000e7805 */ /* 0x000fc6000001ff00 */
[----:B------:R-:W4:Y:S04]  /*0330*/  @P1 LDG.E.64 R4, desc[UR4][R16.64+-0xd000] ;  /* 0xff30000410041981 */ /* 0x000f28000c1e1b00 */
[----:B------:R-:W4:Y:S01]  /*0340*/  @P4 LDG.E.64 R2, desc[UR4][R24.64] ;  /* 0x0000000418024981 */ /* 0x000f22000c1e1b00 */
[----:B------:R-:W-:-:S03]  /*0350*/  IMAD.MOV.U32 R20, RZ, RZ, RZ ;  /* 0x000000ffff147224 */ /* 0x000fc600078e00ff */
[----:B------:R-:W4:Y:S01]  /*0360*/  @!P0 LDG.E.EL R7, desc[UR4][R22.64] ;  /* 0x0000000416078981 */ /* 0x000f22000c2e1900 */
[----:B-1----:R-:W-:-:S03]  /*0370*/  IMAD.WIDE R12, R11, 0x4, R12 ;  /* 0x000000040b0c7825 */ /* 0x002fc600078e020c */
[----:B------:R-:W4:Y:S01]  /*0380*/  @!P0 LDG.E.EL R14, desc[UR4][R22.64] ;  /* 0x00000004160e8981 */ /* 0x000f22000c2e1900 */
[----:B------:R-:W-:Y:S02]  /*0390*/  IMAD.MOV.U32 R18, RZ, RZ, RZ ;  /* 0x000000ffff127224 */ /* 0x000fe400078e00ff */
[----:B-----5:R-:W-:Y:S01]  /*03a0*/  IMAD.WIDE R8, R11, 0x4, R8 ;  /* 0x000000040b087825 */ /* 0x020fe200078e0208 */
[----:B------:R-:W-:Y:S01]  /*03b0*/  MOV R11, RZ ;  /* 0x000000ff000b7202 */ /* 0x000fe20000000f00 */
[----:B------:R-:W5:Y:S04]  /*03c0*/  @!P0 LDG.E.EL R20, desc[UR4][R12.64] ;  /* 0x000000040c148981 */ /* 0x000f68000c2e1900 */
[----:B------:R1:W5:Y:S04]  /*03d0*/  @!P0 LDG.E.EL R18, desc[UR4][R12.64] ;  /* 0x000000040c128981 */ /* 0x000368000c2e1900 */
[----:B------:R-:W5:Y:S04]  /*03e0*/  @!P0 LDG.E.EL R15, desc[UR4][R8.64] ;  /* 0x00000004080f8981 */ /* 0x000f68000c2e1900 */
[----:B------:R1:W5:Y:S01]  /*03f0*/  @!P0 LDG.E.EL R11, desc[UR4][R8.64] ;  /* 0x00000004080b8981 */ /* 0x000362000c2e1900 */
[----:B------:R-:W-:Y:S01]  /*0400*/  IMAD.MOV.U32 R21, RZ, RZ, 0x3e800000 ;  /* 0x3e800000ff157424 */ /* 0x000fe200078e00ff */
[----:B-1----:R-:W1:Y:S08]  /*0410*/  LDC.64 R12, c[0x0][0x240] ;  /* 0x00009000ff0c7b82 */ /* 0x002e700000000a00 */
[----:B0-----:R-:W0:Y:S01]  /*0420*/  LDC.64 R8, c[0x0][0x248] ;  /* 0x00009200ff087b82 */ /* 0x001e220000000a00 */
[----:B-1----:R-:W-:-:S04]  /*0430*/  IMAD.WIDE R12, R0, 0x4, R12 ;  /* 0x00000004000c7825 */ /* 0x002fc800078e020c */
[----:B0-----:R-:W-:-:S04]  /*0440*/  IMAD.WIDE R8, R0, 0x4, R8 ;  /* 0x0000000400087825 */ /* 0x001fc800078e0208 */
[----:B--2---:R-:W-:-:S04]  /*0450*/  FADD R6, R6, 9.9999997473787516356e-06 ;  /* 0x3727c5ac06067421 */ /* 0x004fc80000000000 */
[----:B------:R-:W0:Y:S01]  /*0460*/  MUFU.SQRT R16, R6 ;  /* 0x0000000600107308 */ /* 0x000e220000002000 */
[----:B---3--:R-:W-:-:S07]  /*0470*/  FADD R10, R10, 9.9999997473787516356e-06 ;  /* 0x3727c5ac0a0a7421 */ /* 0x008fce0000000000 */
[----:B------:R-:W1:Y:S01]  /*0480*/  MUFU.SQRT R17, R10 ;  /* 0x0000000a00117308 */ /* 0x000e620000002000 */
[C---:B0-----:R-:W-:Y:S02]  /*0490*/  FSETP.GT.AND P6, PT, R16.reuse, 8.50705917302346158658e+37, PT ;  /* 0x7e8000001000780b */ /* 0x041fe40003fc4000 */
[----:B------:R-:W-:Y:S02]  /*04a0*/  FSETP.GEU.AND P3, PT, R16, 1.175494350822287508e-38, PT ;  /* 0x008000001000780b */ /* 0x000fe40003f6e000 */
[----:B------:R-:W-:Y:S02]  /*04b0*/  FSEL R19, R21, 1, P6 ;  /* 0x3f80000015137808 */ /* 0x000fe40003000000 */
[----:B-1----:R-:W-:-:S07]  /*04c0*/  FSETP.GT.AND P5, PT, R17, 8.50705917302346158658e+37, PT ;  /* 0x7e8000001100780b */ /* 0x002fce0003fa4000 */
[----:B------:R-:W-:Y:S01]  /*04d0*/  @P6 FMUL R16, R16, 0.25 ;  /* 0x3e80000010106820 */ /* 0x000fe20000400000 */
[----:B------:R-:W-:-:S03]  /*04e0*/  FSETP.GEU.AND P6, PT, R17, 1.175494350822287508e-38, PT ;  /* 0x008000001100780b */ /* 0x000fc60003fce000 */
[----:B------:R-:W-:Y:S02]  /*04f0*/  @!P3 FMUL R16, R16, 16777216 ;  /* 0x4b8000001010b820 */ /* 0x000fe40000400000 */
[----:B------:R-:W-:-:S08]  /*0500*/  @P5 FMUL R17, R17, 0.25 ;  /* 0x3e80000011115820 */ /* 0x000fd00000400000 */
[----:B------:R-:W-:Y:S01]  /*0510*/  @!P6 FMUL R17, R17, 16777216 ;  /* 0x4b8000001111e820 */ /* 0x000fe20000400000 */
[----:B------:R-:W0:Y:S01]  /*0520*/  MUFU.RCP R16, R16 ;  /* 0x0000001000107308 */ /* 0x000e220000001000 */
[----:B------:R-:W-:-:S07]  /*0530*/  FSEL R6, R21, 1, P5 ;  /* 0x3f80000015067808 */ /* 0x000fce0002800000 */
[----:B------:R-:W1:Y:S01]  /*0540*/  MUFU.RCP R17, R17 ;  /* 0x0000001100117308 */ /* 0x000e620000001000 */
[----:B----4-:R-:W-:Y:S02]  /*0550*/  SEL R2, R2, RZ, P4 ;  /* 0x000000ff02027207 */ /* 0x010fe40002000000 */
[----:B------:R-:W-:Y:S01]  /*0560*/  SEL R3, R3, RZ, P4 ;  /* 0x000000ff03037207 */ /* 0x000fe20002000000 */
[----:B------:R-:W-:Y:S01]  /*0570*/  @!P3 FMUL R19, R19, 16777216 ;  /* 0x4b8000001313b820 */ /* 0x000fe20000400000 */
[----:B------:R-:W-:Y:S01]  /*0580*/  @P2 SEL R2, R4, RZ, P1 ;  /* 0x000000ff04022207 */ /* 0x000fe20000800000 */
[----:B------:R-:W-:Y:S01]  /*0590*/  @!P6 FMUL R6, R6, 16777216 ;  /* 0x4b8000000606e820 */ /* 0x000fe20000400000 */
[----:B------:R-:W-:Y:S01]  /*05a0*/  @P2 SEL R3, R5, RZ, P1 ;  /* 0x000000ff05032207 */ /* 0x000fe20000800000 */
[----:B0-----:R-:W-:Y:S02]  /*05b0*/  FMUL R16, R16, R19 ;  /* 0x0000001310107220 */ /* 0x001fe40000400000 */
[----:B------:R-:W-:-:S02]  /*05c0*/  FADD R7, R2, -R7 ;  /* 0x8000000702077221 */ /* 0x000fc40000000000 */
[----:B------:R-:W-:Y:S01]  /*05d0*/  FADD R14, R3, -R14 ;  /* 0x8000000e030e7221 */ /* 0x000fe20000000000 */
[----:B-1----:R-:W-:Y:S01]  /*05e0*/  FMUL R17, R17, R6 ;  /* 0x0000000611117220 */ /* 0x002fe20000400000 */
[----:B------:R-:W-:-:S03]  /*05f0*/  FMUL R16, R7, R16 ;  /* 0x0000001007107220 */ /* 0x000fc60000400000 */
[----:B------:R-:W-:Y:S01]  /*0600*/  FMUL R14, R14, R17 ;  /* 0x000000110e0e7220 */ /* 0x000fe20000400000 */
[----:B-----5:R-:W-:-:S03]  /*0610*/  FFMA R15, R16, R20, R15 ;  /* 0x00000014100f7223 */ /* 0x020fc6000000000f */
[----:B------:R-:W-:Y:S02]  /*0620*/  FFMA R11, R14, R18, R11 ;  /* 0x000000120e0b7223 */ /* 0x000fe4000000000b */
[----:B------:R-:W-:Y:S01]  /*0630*/  FSETP.GEU.AND P1, PT, R15, RZ, PT ;  /* 0x000000ff0f00720b */ /* 0x000fe20003f2e000 */
[----:B------:R0:W-:Y:S02]  /*0640*/  @!P0 STG.E.64 desc[UR4][R12.64], R2 ;  /* 0x000000020c008986 */ /* 0x0001e4000c101b04 */
[----:B------:R-:W-:Y:S02]  /*0650*/  FSETP.GEU.AND P2, PT, R11, RZ, PT ;  /* 0x000000ff0b00720b */ /* 0x000fe40003f4e000 */
[----:B------:R-:W-:Y:S02]  /*0660*/  FSEL R10, R15, RZ, P1 ;  /* 0x000000ff0f0a7208 */ /* 0x000fe40000800000 */
[----:B------:R-:W-:Y:S01]  /*0670*/  FSEL R11, R11, RZ, P2 ;  /* 0x000000ff0b0b7208 */ /* 0x000fe20001000000 */
[----:B0-----:R-:W-:Y:S08]  /*0680*/  @P0 EXIT ;  /* 0x000000000000094d */ /* 0x001ff00003800000 */
[----:B------:R-:W-:Y:S01]  /*0690*/  STG.E.64 desc[UR4][R8.64], R10 ;  /* 0x0000000a08007986 */ /* 0x000fe2000c101b04 */
[----:B------:R-:W-:Y:S05]  /*06a0*/  EXIT ;  /* 0x000000000000794d */ /* 0x000fea0003800000 */
.L_x_0:
[----:B------:R-:W-:-:S00]  /*06b0*/  BRA `(.L_x_0) ;  /* 0xfffffffc00fc7947 */ /* 0x000fc0000383ffff */
[----:B------:R-:W-:-:S00]  /*06c0*/  NOP ;  /* 0x0000000000007918 */ /* 0x000fc00000000000 */
        /* <DEDUP_REMOVED lines=11> */
.L_x_1:


//--------------------- .nv.global.init           --------------------------
	.section	.nv.global.init,"aw",@progbits
.nv.global.init:
	.type		_$_str,@object
	.size		_$_str,(_$_str_$_2 - _$_str)
_$_str:
        /*0000*/ 	.byte	0x5f, 0x5f, 0x43, 0x55, 0x44, 0x41, 0x5f, 0x46, 0x54, 0x5a, 0x00
	.type		_$_str_$_2,@object
	.size		_$_str_$_2,(.L_1 - _$_str_$_2)
_$_str_$_2:
        /*000b*/ 	.byte	0x5f, 0x5f, 0x43, 0x55, 0x44, 0x41, 0x5f, 0x50, 0x52, 0x45, 0x43, 0x5f, 0x53, 0x51, 0x52, 0x54
        /*001b*/ 	.byte	0x00
.L_1:


//--------------------- .nv.constant0.triton_poi_fused__native_batch_norm_legit_no_training_cat_relu_44 --------------------------
	.section	.nv.constant0.triton_poi_fused__native_batch_norm_legit_no_training_cat_relu_44,"a",@progbits
	.sectionflags	@""
	.align	4
.nv.constant0.triton_poi_fused__native_batch_norm_legit_no_training_cat_relu_44:
	.zero		596
